//
// Generated by NVIDIA NVVM Compiler
//
// Compiler Build ID: CL-36424714
// Cuda compilation tools, release 13.0, V13.0.88
// Based on NVVM 20.0.0
//

.version 9.0
.target sm_100
.address_size 64

	// .globl	_Z9matrixMulPiS_S_i

.visible .entry _Z9matrixMulPiS_S_i(
	.param .u64 .ptr .align 1 _Z9matrixMulPiS_S_i_param_0,
	.param .u64 .ptr .align 1 _Z9matrixMulPiS_S_i_param_1,
	.param .u64 .ptr .align 1 _Z9matrixMulPiS_S_i_param_2,
	.param .u32 _Z9matrixMulPiS_S_i_param_3
)
{
	.reg .pred 	%p<12>;
	.reg .b32 	%r<88>;
	.reg .b64 	%rd<62>;

	ld.param.u64 	%rd11, [_Z9matrixMulPiS_S_i_param_0];
	ld.param.u64 	%rd12, [_Z9matrixMulPiS_S_i_param_1];
	ld.param.u64 	%rd10, [_Z9matrixMulPiS_S_i_param_2];
	ld.param.u32 	%r18, [_Z9matrixMulPiS_S_i_param_3];
	cvta.to.global.u64 	%rd1, %rd12;
	cvta.to.global.u64 	%rd2, %rd11;
	mov.u32 	%r19, %ctaid.x;
	mov.u32 	%r20, %ntid.x;
	mov.u32 	%r21, %tid.x;
	mad.lo.s32 	%r1, %r19, %r20, %r21;
	mov.u32 	%r22, %ctaid.y;
	mov.u32 	%r23, %ntid.y;
	mov.u32 	%r24, %tid.y;
	mad.lo.s32 	%r25, %r22, %r23, %r24;
	max.s32 	%r26, %r1, %r25;
	setp.ge.s32 	%p1, %r26, %r18;
	setp.lt.s32 	%p2, %r18, 1;
	or.pred  	%p3, %p1, %p2;
	@%p3 bra 	$L__BB0_12;
	cvta.to.global.u64 	%rd13, %rd10;
	mul.lo.s32 	%r3, %r18, %r25;
	add.s32 	%r28, %r3, %r1;
	mul.wide.s32 	%rd14, %r28, 4;
	add.s64 	%rd3, %rd13, %rd14;
	and.b32  	%r4, %r18, 7;
	setp.lt.u32 	%p4, %r18, 8;
	mov.b32 	%r86, 0;
	@%p4 bra 	$L__BB0_4;
	and.b32  	%r29, %r18, 2147483640;
	neg.s32 	%r84, %r29;
	mul.wide.u32 	%rd15, %r18, 16;
	add.s64 	%rd4, %rd1, %rd15;
	mul.wide.u32 	%rd16, %r18, 20;
	add.s64 	%rd5, %rd1, %rd16;
	mul.wide.u32 	%rd17, %r18, 24;
	add.s64 	%rd6, %rd1, %rd17;
	mul.wide.u32 	%rd18, %r3, 4;
	add.s64 	%rd19, %rd18, %rd2;
	add.s64 	%rd61, %rd19, 16;
	mov.u32 	%r83, %r1;
$L__BB0_3:
	.pragma "nounroll";
	and.b32  	%r86, %r18, 2147483640;
	mul.wide.s32 	%rd20, %r83, 4;
	mul.wide.u32 	%rd21, %r18, 4;
	add.s64 	%rd22, %rd1, %rd20;
	add.s64 	%rd23, %rd22, %rd21;
	mul.wide.u32 	%rd24, %r18, 8;
	add.s64 	%rd25, %rd22, %rd24;
	mul.wide.u32 	%rd26, %r18, 12;
	add.s64 	%rd27, %rd22, %rd26;
	add.s64 	%rd28, %rd4, %rd20;
	add.s64 	%rd29, %rd5, %rd20;
	add.s64 	%rd30, %rd6, %rd20;
	mul.wide.u32 	%rd31, %r18, 28;
	add.s64 	%rd32, %rd22, %rd31;
	ld.global.u32 	%r30, [%rd61+-16];
	ld.global.u32 	%r31, [%rd22];
	mul.lo.s32 	%r32, %r31, %r30;
	st.global.u32 	[%rd3], %r32;
	ld.global.u32 	%r33, [%rd61+-12];
	ld.global.u32 	%r34, [%rd23];
	mul.lo.s32 	%r35, %r34, %r33;
	st.global.u32 	[%rd3], %r35;
	ld.global.u32 	%r36, [%rd61+-8];
	ld.global.u32 	%r37, [%rd25];
	mul.lo.s32 	%r38, %r37, %r36;
	st.global.u32 	[%rd3], %r38;
	ld.global.u32 	%r39, [%rd61+-4];
	ld.global.u32 	%r40, [%rd27];
	mul.lo.s32 	%r41, %r40, %r39;
	st.global.u32 	[%rd3], %r41;
	ld.global.u32 	%r42, [%rd61];
	ld.global.u32 	%r43, [%rd28];
	mul.lo.s32 	%r44, %r43, %r42;
	st.global.u32 	[%rd3], %r44;
	ld.global.u32 	%r45, [%rd61+4];
	ld.global.u32 	%r46, [%rd29];
	mul.lo.s32 	%r47, %r46, %r45;
	st.global.u32 	[%rd3], %r47;
	ld.global.u32 	%r48, [%rd61+8];
	ld.global.u32 	%r49, [%rd30];
	mul.lo.s32 	%r50, %r49, %r48;
	st.global.u32 	[%rd3], %r50;
	ld.global.u32 	%r51, [%rd61+12];
	ld.global.u32 	%r52, [%rd32];
	mul.lo.s32 	%r53, %r52, %r51;
	st.global.u32 	[%rd3], %r53;
	add.s32 	%r84, %r84, 8;
	shl.b32 	%r54, %r18, 3;
	add.s32 	%r83, %r83, %r54;
	add.s64 	%rd61, %rd61, 32;
	setp.ne.s32 	%p5, %r84, 0;
	@%p5 bra 	$L__BB0_3;
$L__BB0_4:
	setp.eq.s32 	%p6, %r4, 0;
	@%p6 bra 	$L__BB0_12;
	and.b32  	%r12, %r18, 3;
	setp.lt.u32 	%p7, %r4, 4;
	@%p7 bra 	$L__BB0_7;
	add.s32 	%r55, %r86, %r3;
	mul.wide.u32 	%rd33, %r55, 4;
	add.s64 	%rd34, %rd2, %rd33;
	ld.global.u32 	%r56, [%rd34];
	mad.lo.s32 	%r57, %r86, %r18, %r1;
	mul.wide.s32 	%rd35, %r57, 4;
	add.s64 	%rd36, %rd1, %rd35;
	ld.global.u32 	%r58, [%rd36];
	mul.lo.s32 	%r59, %r58, %r56;
	st.global.u32 	[%rd3], %r59;
	cvt.u64.u32 	%rd37, %r3;
	cvt.u64.u32 	%rd38, %r86;
	add.s64 	%rd39, %rd38, %rd37;
	shl.b64 	%rd40, %rd39, 2;
	add.s64 	%rd41, %rd2, %rd40;
	ld.global.u32 	%r60, [%rd41+4];
	mul.wide.u32 	%rd42, %r18, 4;
	add.s64 	%rd43, %rd36, %rd42;
	ld.global.u32 	%r61, [%rd43];
	mul.lo.s32 	%r62, %r61, %r60;
	st.global.u32 	[%rd3], %r62;
	ld.global.u32 	%r63, [%rd41+8];
	add.s64 	%rd44, %rd43, %rd42;
	ld.global.u32 	%r64, [%rd44];
	mul.lo.s32 	%r65, %r64, %r63;
	st.global.u32 	[%rd3], %r65;
	ld.global.u32 	%r66, [%rd41+12];
	add.s64 	%rd45, %rd44, %rd42;
	ld.global.u32 	%r67, [%rd45];
	mul.lo.s32 	%r68, %r67, %r66;
	st.global.u32 	[%rd3], %r68;
	add.s32 	%r86, %r86, 4;
$L__BB0_7:
	setp.eq.s32 	%p8, %r12, 0;
	@%p8 bra 	$L__BB0_12;
	setp.eq.s32 	%p9, %r12, 1;
	@%p9 bra 	$L__BB0_10;
	add.s32 	%r69, %r86, %r3;
	mul.wide.u32 	%rd46, %r69, 4;
	add.s64 	%rd47, %rd2, %rd46;
	ld.global.u32 	%r70, [%rd47];
	mad.lo.s32 	%r71, %r86, %r18, %r1;
	mul.wide.s32 	%rd48, %r71, 4;
	add.s64 	%rd49, %rd1, %rd48;
	ld.global.u32 	%r72, [%rd49];
	mul.lo.s32 	%r73, %r72, %r70;
	st.global.u32 	[%rd3], %r73;
	cvt.u64.u32 	%rd50, %r3;
	cvt.u64.u32 	%rd51, %r86;
	add.s64 	%rd52, %rd51, %rd50;
	shl.b64 	%rd53, %rd52, 2;
	add.s64 	%rd54, %rd2, %rd53;
	ld.global.u32 	%r74, [%rd54+4];
	mul.wide.u32 	%rd55, %r18, 4;
	add.s64 	%rd56, %rd49, %rd55;
	ld.global.u32 	%r75, [%rd56];
	mul.lo.s32 	%r76, %r75, %r74;
	st.global.u32 	[%rd3], %r76;
	add.s32 	%r86, %r86, 2;
$L__BB0_10:
	and.b32  	%r77, %r18, 1;
	setp.eq.b32 	%p10, %r77, 1;
	not.pred 	%p11, %p10;
	@%p11 bra 	$L__BB0_12;
	add.s32 	%r78, %r86, %r3;
	mul.wide.u32 	%rd57, %r78, 4;
	add.s64 	%rd58, %rd2, %rd57;
	ld.global.u32 	%r79, [%rd58];
	mad.lo.s32 	%r80, %r86, %r18, %r1;
	mul.wide.s32 	%rd59, %r80, 4;
	add.s64 	%rd60, %rd1, %rd59;
	ld.global.u32 	%r81, [%rd60];
	mul.lo.s32 	%r82, %r81, %r79;
	st.global.u32 	[%rd3], %r82;
$L__BB0_12:
	ret;

}


// ===== COMPILED SASS (sm_100) =====

	.target	sm_100

	.elftype	@"ET_EXEC"


//--------------------- .note.nv.tkinfo           --------------------------
	.section	.note.nv.tkinfo,"",@"SHT_NOTE"
	.sectionflags	@"SHF_NOTE_NV_TKINFO"
	.tkinfo
        /*0018*/ 	.word	0x00000002
        /*0030*/ 	.string	""
        /*0030*/ 	.string	"ptxas"
        /*0030*/ 	.string	"Cuda compilation tools, release 13.0, V13.0.88"
        /*0030*/ 	.string	"Build cuda_13.0.r13.0/compiler.36424714_0"
        /*0030*/ 	.string	"-arch sm_100 -m 64 "



//--------------------- .note.nv.cuinfo           --------------------------
	.section	.note.nv.cuinfo,"",@"SHT_NOTE"
	.sectionflags	@"SHF_NOTE_NV_CUINFO"
        /*0018*/ 	.short	0x0002
        /*001a*/ 	.short	0x0064
        /*001c*/ 	.short	0x0082
	.zero		2


//--------------------- .nv.info                  --------------------------
	.section	.nv.info,"",@"SHT_CUDA_INFO"
	.align	4


	//----- nvinfo : EIATTR_REGCOUNT
	.align		4
        /*0000*/ 	.byte	0x04, 0x2f
        /*0002*/ 	.short	(.L_1 - .L_0)
	.align		4
.L_0:
        /*0004*/ 	.word	index@(_Z9matrixMulPiS_S_i)
        /*0008*/ 	.word	0x00000018


	//----- nvinfo : EIATTR_FRAME_SIZE
	.align		4
.L_1:
        /*000c*/ 	.byte	0x04, 0x11
        /*000e*/ 	.short	(.L_3 - .L_2)
	.align		4
.L_2:
        /*0010*/ 	.word	index@(_Z9matrixMulPiS_S_i)
        /*0014*/ 	.word	0x00000000


	//----- nvinfo : EIATTR_MIN_STACK_SIZE
	.align		4
.L_3:
        /*0018*/ 	.byte	0x04, 0x12
        /*001a*/ 	.short	(.L_5 - .L_4)
	.align		4
.L_4:
        /*001c*/ 	.word	index@(_Z9matrixMulPiS_S_i)
        /*0020*/ 	.word	0x00000000
.L_5:


//--------------------- .nv.compat                --------------------------
	.section	.nv.compat,"",@"SHT_CUDA_COMPAT_INFO"
	.align	4
        /*0000*/ 	.byte	0x02, 0x09, 0x00, 0x00, 0x02, 0x02, 0x01, 0x00, 0x02, 0x05, 0x05, 0x00, 0x03, 0x07, 0x01, 0x01
        /*0010*/ 	.byte	0x02, 0x03, 0x00, 0x00, 0x02, 0x06, 0x01, 0x00, 0x04, 0x0b, 0x08, 0x00, 0x09, 0x00, 0x00, 0x00
        /*0020*/ 	.byte	0x00, 0x00, 0x00, 0x00


//--------------------- .nv.info._Z9matrixMulPiS_S_i --------------------------
	.section	.nv.info._Z9matrixMulPiS_S_i,"",@"SHT_CUDA_INFO"
	.sectionflags	@""
	.align	4


	//----- nvinfo : EIATTR_CUDA_API_VERSION
	.align		4
        /*0000*/ 	.byte	0x04, 0x37
        /*0002*/ 	.short	(.L_7 - .L_6)
.L_6:
        /*0004*/ 	.word	0x00000082


	//----- nvinfo : EIATTR_KPARAM_INFO
	.align		4
.L_7:
        /*0008*/ 	.byte	0x04, 0x17
        /*000a*/ 	.short	(.L_9 - .L_8)
.L_8:
        /*000c*/ 	.word	0x00000000
        /*0010*/ 	.short	0x0003
        /*0012*/ 	.short	0x0018
        /*0014*/ 	.byte	0x00, 0xf0, 0x11, 0x00


	//----- nvinfo : EIATTR_KPARAM_INFO
	.align		4
.L_9:
        /*0018*/ 	.byte	0x04, 0x17
        /*001a*/ 	.short	(.L_11 - .L_10)
.L_10:
        /*001c*/ 	.word	0x00000000
        /*0020*/ 	.short	0x0002
        /*0022*/ 	.short	0x0010
        /*0024*/ 	.byte	0x00, 0xf5, 0x21, 0x00


	//----- nvinfo : EIATTR_KPARAM_INFO
	.align		4
.L_11:
        /*0028*/ 	.byte	0x04, 0x17
        /*002a*/ 	.short	(.L_13 - .L_12)
.L_12:
        /*002c*/ 	.word	0x00000000
        /*0030*/ 	.short	0x0001
        /*0032*/ 	.short	0x0008
        /*0034*/ 	.byte	0x00, 0xf5, 0x21, 0x00


	//----- nvinfo : EIATTR_KPARAM_INFO
	.align		4
.L_13:
        /*0038*/ 	.byte	0x04, 0x17
        /*003a*/ 	.short	(.L_15 - .L_14)
.L_14:
        /*003c*/ 	.word	0x00000000
        /*0040*/ 	.short	0x0000
        /*0042*/ 	.short	0x0000
        /*0044*/ 	.byte	0x00, 0xf5, 0x21, 0x00


	//----- nvinfo : EIATTR_SPARSE_MMA_MASK
	.align		4
.L_15:
        /*0048*/ 	.byte	0x03, 0x50
        /*004a*/ 	.short	0x0000


	//----- nvinfo : EIATTR_MAXREG_COUNT
	.align		4
        /*004c*/ 	.byte	0x03, 0x1b
        /*004e*/ 	.short	0x00ff


	//----- nvinfo : EIATTR_MERCURY_ISA_VERSION
	.align		4
        /*0050*/ 	.byte	0x03, 0x5f
        /*0052*/ 	.short	0x0101


	//----- nvinfo : EIATTR_VRC_CTA_INIT_COUNT
	.align		4
        /*0054*/ 	.byte	0x02, 0x4a
	.zero		1
	.zero		1


	//----- nvinfo : EIATTR_EXIT_INSTR_OFFSETS
	.align		4
        /*0058*/ 	.byte	0x04, 0x1c
        /*005a*/ 	.short	(.L_17 - .L_16)


	//   ....[0]....
.L_16:
        /*005c*/ 	.word	0x000000e0


	//   ....[1]....
        /*0060*/ 	.word	0x000005f0


	//   ....[2]....
        /*0064*/ 	.word	0x00000860


	//   ....[3]....
        /*0068*/ 	.word	0x00000a20


	//   ....[4]....
        /*006c*/ 	.word	0x00000ad0


	//----- nvinfo : EIATTR_CBANK_PARAM_SIZE
	.align		4
.L_17:
        /*0070*/ 	.byte	0x03, 0x19
        /*0072*/ 	.short	0x001c


	//----- nvinfo : EIATTR_PARAM_CBANK
	.align		4
        /*0074*/ 	.byte	0x04, 0x0a
        /*0076*/ 	.short	(.L_19 - .L_18)
	.align		4
.L_18:
        /*0078*/ 	.word	index@(.nv.constant0._Z9matrixMulPiS_S_i)
        /*007c*/ 	.short	0x0380
        /*007e*/ 	.short	0x001c


	//----- nvinfo : EIATTR_SW_WAR
	.align		4
.L_19:
        /*0080*/ 	.byte	0x04, 0x36
        /*0082*/ 	.short	(.L_21 - .L_20)
.L_20:
        /*0084*/ 	.word	0x00000008
.L_21:


//--------------------- .nv.callgraph             --------------------------
	.section	.nv.callgraph,"",@"SHT_CUDA_CALLGRAPH"
	.align	4
	.sectionentsize	8
	.align		4
        /*0000*/ 	.word	0x00000000
	.align		4
        /*0004*/ 	.word	0xffffffff
	.align		4
        /*0008*/ 	.word	0x00000000
	.align		4
        /*000c*/ 	.word	0xfffffffe
	.align		4
        /*0010*/ 	.word	0x00000000
	.align		4
        /*0014*/ 	.word	0xfffffffd
	.align		4
        /*0018*/ 	.word	0x00000000
	.align		4
        /*001c*/ 	.word	0xfffffffc


//--------------------- .text._Z9matrixMulPiS_S_i --------------------------
	.section	.text._Z9matrixMulPiS_S_i,"ax",@progbits
	.align	128
        .global         _Z9matrixMulPiS_S_i
        .type           _Z9matrixMulPiS_S_i,@function
        .size           _Z9matrixMulPiS_S_i,(.L_x_5 - _Z9matrixMulPiS_S_i)
        .other          _Z9matrixMulPiS_S_i,@"STO_CUDA_ENTRY STV_DEFAULT"
_Z9matrixMulPiS_S_i:
.text._Z9matrixMulPiS_S_i:
[----:B------:R-:W-:Y:S01]  /*0000*/  LDC R1, c[0x0][0x37c] ;  /* 0x0000df00ff017b82 */ /* 0x000fe20000000800 */
[----:B------:R-:W0:Y:S07]  /*0010*/  S2R R3, SR_TID.X ;  /* 0x0000000000037919 */ /* 0x000e2e0000002100 */
[----:B------:R-:W0:Y:S01]  /*0020*/  LDC R0, c[0x0][0x360] ;  /* 0x0000d800ff007b82 */ /* 0x000e220000000800 */
[----:B------:R-:W1:Y:S01]  /*0030*/  LDCU UR14, c[0x0][0x398] ;  /* 0x00007300ff0e77ac */ /* 0x000e620008000800 */
[----:B------:R-:W2:Y:S06]  /*0040*/  S2R R2, SR_TID.Y ;  /* 0x0000000000027919 */ /* 0x000eac0000002200 */
[----:B------:R-:W0:Y:S08]  /*0050*/  S2UR UR4, SR_CTAID.X ;  /* 0x00000000000479c3 */ /* 0x000e300000002500 */
[----:B------:R-:W2:Y:S01]  /*0060*/  S2UR UR5, SR_CTAID.Y ;  /* 0x00000000000579c3 */ /* 0x000ea20000002600 */
[----:B-1----:R-:W-:-:S07]  /*0070*/  UISETP.GE.AND UP0, UPT, UR14, 0x1, UPT ;  /* 0x000000010e00788c */ /* 0x002fce000bf06270 */
[----:B------:R-:W2:Y:S01]  /*0080*/  LDC R5, c[0x0][0x364] ;  /* 0x0000d900ff057b82 */ /* 0x000ea20000000800 */
[----:B------:R-:W-:Y:S01]  /*0090*/  PLOP3.LUT P0, PT, PT, PT, UP0, 0x80, 0x8 ;  /* 0x000000000008781c */ /* 0x000fe20003f0f008 */
[----:B0-----:R-:W-:Y:S02]  /*00a0*/  IMAD R0, R0, UR4, R3 ;  /* 0x0000000400007c24 */ /* 0x001fe4000f8e0203 */
[----:B--2---:R-:W-:-:S05]  /*00b0*/  IMAD R5, R5, UR5, R2 ;  /* 0x0000000505057c24 */ /* 0x004fca000f8e0202 */
[----:B------:R-:W-:-:S04]  /*00c0*/  VIMNMX R2, PT, PT, R0, R5, !PT ;  /* 0x0000000500027248 */ /* 0x000fc80007fe0100 */
[----:B------:R-:W-:-:S13]  /*00d0*/  ISETP.GE.OR P0, PT, R2, UR14, !P0 ;  /* 0x0000000e02007c0c */ /* 0x000fda000c706670 */
[----:B------:R-:W-:Y:S05]  /*00e0*/  @P0 EXIT ;  /* 0x000000000000094d */ /* 0x000fea0003800000 */
[----:B------:R-:W0:Y:S01]  /*00f0*/  LDC.64 R2, c[0x0][0x390] ;  /* 0x0000e400ff027b82 */ /* 0x000e220000000a00 */
[----:B------:R-:W-:Y:S02]  /*0100*/  UISETP.GE.U32.AND UP0, UPT, UR14, 0x8, UPT ;  /* 0x000000080e00788c */ /* 0x000fe4000bf06070 */
[----:B------:R-:W-:Y:S02]  /*0110*/  IMAD R5, R5, UR14, RZ ;  /* 0x0000000e05057c24 */ /* 0x000fe4000f8e02ff */
[----:B------:R-:W-:Y:S01]  /*0120*/  HFMA2 R4, -RZ, RZ, 0, 0 ;  /* 0x00000000ff047431 */ /* 0x000fe200000001ff */
[----:B------:R-:W1:Y:S02]  /*0130*/  LDCU.64 UR12, c[0x0][0x358] ;  /* 0x00006b00ff0c77ac */ /* 0x000e640008000a00 */
[----:B------:R-:W-:-:S05]  /*0140*/  IADD3 R7, PT, PT, R0, R5, RZ ;  /* 0x0000000500077210 */ /* 0x000fca0007ffe0ff */
[----:B0-----:R-:W-:Y:S01]  /*0150*/  IMAD.WIDE R2, R7, 0x4, R2 ;  /* 0x0000000407027825 */ /* 0x001fe200078e0202 */
[----:B-1----:R-:W-:Y:S06]  /*0160*/  BRA.U !UP0, `(.L_x_0) ;  /* 0x0000000508187547 */ /* 0x002fec000b800000 */
[----:B------:R-:W0:Y:S01]  /*0170*/  LDCU.128 UR16, c[0x0][0x380] ;  /* 0x00007000ff1077ac */ /* 0x000e220008000c00 */
[----:B------:R-:W-:Y:S01]  /*0180*/  MOV R4, R0 ;  /* 0x0000000000047202 */ /* 0x000fe20000000f00 */
[----:B------:R-:W-:-:S04]  /*0190*/  ULOP3.LUT UR4, UR14, 0x7ffffff8, URZ, 0xc0, !UPT ;  /* 0x7ffffff80e047892 */ /* 0x000fc8000f8ec0ff */
[----:B------:R-:W-:Y:S01]  /*01a0*/  UIADD3 UR4, UPT, UPT, -UR4, URZ, URZ ;  /* 0x000000ff04047290 */ /* 0x000fe2000fffe1ff */
[----:B0-----:R-:W-:Y:S01]  /*01b0*/  MOV R6, UR16 ;  /* 0x0000001000067c02 */ /* 0x001fe20008000f00 */
[----:B------:R-:W-:Y:S01]  /*01c0*/  UIMAD.WIDE.U32 UR6, UR14, 0x10, UR18 ;  /* 0x000000100e0678a5 */ /* 0x000fe2000f8e0012 */
[----:B------:R-:W-:Y:S01]  /*01d0*/  MOV R7, UR17 ;  /* 0x0000001100077c02 */ /* 0x000fe20008000f00 */
[----:B------:R-:W-:Y:S02]  /*01e0*/  UIMAD.WIDE.U32 UR8, UR14, 0x14, UR18 ;  /* 0x000000140e0878a5 */ /* 0x000fe4000f8e0012 */
[----:B------:R-:W-:Y:S01]  /*01f0*/  UIMAD.WIDE.U32 UR10, UR14, 0x18, UR18 ;  /* 0x000000180e0a78a5 */ /* 0x000fe2000f8e0012 */
[----:B------:R-:W-:-:S03]  /*0200*/  IMAD.WIDE.U32 R6, R5, 0x4, R6 ;  /* 0x0000000405067825 */ /* 0x000fc600078e0006 */
[----:B------:R-:W-:-:S04]  /*0210*/  IADD3 R10, P0, PT, R6, 0x10, RZ ;  /* 0x00000010060a7810 */ /* 0x000fc80007f1e0ff */
[----:B------:R-:W-:-:S09]  /*0220*/  IADD3.X R11, PT, PT, RZ, R7, RZ, P0, !PT ;  /* 0x00000007ff0b7210 */ /* 0x000fd200007fe4ff */
.L_x_1:
[----:B------:R-:W-:Y:S02]  /*0230*/  MOV R9, 0x4 ;  /* 0x0000000400097802 */ /* 0x000fe40000000f00 */
[----:B------:R-:W-:Y:S02]  /*0240*/  MOV R6, R10 ;  /* 0x0000000a00067202 */ /* 0x000fe40000000f00 */
[----:B------:R-:W-:Y:S01]  /*0250*/  MOV R7, R11 ;  /* 0x0000000b00077202 */ /* 0x000fe20000000f00 */
[----:B------:R-:W-:-:S04]  /*0260*/  IMAD.WIDE R8, R4, R9, UR18 ;  /* 0x0000001204087e25 */ /* 0x000fc8000f8e0209 */
[----:B--2---:R-:W2:Y:S04]  /*0270*/  LDG.E R10, desc[UR12][R6.64+-0x10] ;  /* 0xfffff00c060a7981 */ /* 0x004ea8000c1e1900 */
[----:B------:R-:W2:Y:S01]  /*0280*/  LDG.E R11, desc[UR12][R8.64] ;  /* 0x0000000c080b7981 */ /* 0x000ea2000c1e1900 */
[----:B------:R-:W-:Y:S01]  /*0290*/  MOV R13, UR14 ;  /* 0x0000000e000d7c02 */ /* 0x000fe20008000f00 */
[----:B--2---:R-:W-:-:S04]  /*02a0*/  IMAD R15, R10, R11, RZ ;  /* 0x0000000b0a0f7224 */ /* 0x004fc800078e02ff */
[----:B------:R-:W-:Y:S01]  /*02b0*/  IMAD.WIDE.U32 R10, R13, 0x4, R8 ;  /* 0x000000040d0a7825 */ /* 0x000fe200078e0008 */
[----:B------:R0:W-:Y:S05]  /*02c0*/  STG.E desc[UR12][R2.64], R15 ;  /* 0x0000000f02007986 */ /* 0x0001ea000c10190c */
[----:B------:R-:W2:Y:S04]  /*02d0*/  LDG.E R11, desc[UR12][R10.64] ;  /* 0x0000000c0a0b7981 */ /* 0x000ea8000c1e1900 */
[----:B------:R-:W2:Y:S02]  /*02e0*/  LDG.E R12, desc[UR12][R6.64+-0xc] ;  /* 0xfffff40c060c7981 */ /* 0x000ea4000c1e1900 */
[----:B--2---:R-:W-:-:S02]  /*02f0*/  IMAD R17, R12, R11, RZ ;  /* 0x0000000b0c117224 */ /* 0x004fc400078e02ff */
[----:B------:R-:W-:-:S03]  /*0300*/  IMAD.WIDE.U32 R12, R13, 0x8, R8 ;  /* 0x000000080d0c7825 */ /* 0x000fc600078e0008 */
[----:B------:R1:W-:Y:S04]  /*0310*/  STG.E desc[UR12][R2.64], R17 ;  /* 0x0000001102007986 */ /* 0x0003e8000c10190c */
[----:B------:R-:W2:Y:S04]  /*0320*/  LDG.E R13, desc[UR12][R12.64] ;  /* 0x0000000c0c0d7981 */ /* 0x000ea8000c1e1900 */
[----:B------:R-:W2:Y:S01]  /*0330*/  LDG.E R14, desc[UR12][R6.64+-0x8] ;  /* 0xfffff80c060e7981 */ /* 0x000ea2000c1e1900 */
[----:B------:R-:W-:Y:S01]  /*0340*/  MOV R21, UR14 ;  /* 0x0000000e00157c02 */ /* 0x000fe20008000f00 */
[----:B--2---:R-:W-:-:S04]  /*0350*/  IMAD R19, R14, R13, RZ ;  /* 0x0000000d0e137224 */ /* 0x004fc800078e02ff */
[----:B0-----:R-:W-:Y:S01]  /*0360*/  IMAD.WIDE.U32 R14, R21, 0xc, R8 ;  /* 0x0000000c150e7825 */ /* 0x001fe200078e0008 */
[----:B------:R0:W-:Y:S05]  /*0370*/  STG.E desc[UR12][R2.64], R19 ;  /* 0x0000001302007986 */ /* 0x0001ea000c10190c */
[----:B------:R-:W2:Y:S04]  /*0380*/  LDG.E R15, desc[UR12][R14.64] ;  /* 0x0000000c0e0f7981 */ /* 0x000ea8000c1e1900 */
[----:B------:R-:W2:Y:S01]  /*0390*/  LDG.E R10, desc[UR12][R6.64+-0x4] ;  /* 0xfffffc0c060a7981 */ /* 0x000ea2000c1e1900 */
[----:B------:R-:W-:-:S05]  /*03a0*/  HFMA2 R21, -RZ, RZ, 0, 2.384185791015625e-07 ;  /* 0x00000004ff157431 */ /* 0x000fca00000001ff */
[----:B-1----:R-:W-:-:S04]  /*03b0*/  IMAD.WIDE R16, R4, R21, UR6 ;  /* 0x0000000604107e25 */ /* 0x002fc8000f8e0215 */
[----:B--2---:R-:W-:-:S05]  /*03c0*/  IMAD R11, R10, R15, RZ ;  /* 0x0000000f0a0b7224 */ /* 0x004fca00078e02ff */
[----:B------:R1:W-:Y:S04]  /*03d0*/  STG.E desc[UR12][R2.64], R11 ;  /* 0x0000000b02007986 */ /* 0x0003e8000c10190c */
[----:B------:R-:W2:Y:S04]  /*03e0*/  LDG.E R17, desc[UR12][R16.64] ;  /* 0x0000000c10117981 */ /* 0x000ea8000c1e1900 */
[----:B------:R-:W2:Y:S01]  /*03f0*/  LDG.E R10, desc[UR12][R6.64] ;  /* 0x0000000c060a7981 */ /* 0x000ea2000c1e1900 */
[----:B------:R-:W-:-:S05]  /*0400*/  MOV R13, 0x4 ;  /* 0x00000004000d7802 */ /* 0x000fca0000000f00 */
[----:B------:R-:W-:-:S04]  /*0410*/  IMAD.WIDE R12, R4, R13, UR8 ;  /* 0x00000008040c7e25 */ /* 0x000fc8000f8e020d */
[----:B--2---:R-:W-:-:S05]  /*0420*/  IMAD R21, R10, R17, RZ ;  /* 0x000000110a157224 */ /* 0x004fca00078e02ff */
[----:B------:R2:W-:Y:S04]  /*0430*/  STG.E desc[UR12][R2.64], R21 ;  /* 0x0000001502007986 */ /* 0x0005e8000c10190c */
[----:B------:R-:W3:Y:S04]  /*0440*/  LDG.E R13, desc[UR12][R12.64] ;  /* 0x0000000c0c0d7981 */ /* 0x000ee8000c1e1900 */
[----:B------:R-:W3:Y:S01]  /*0450*/  LDG.E R10, desc[UR12][R6.64+0x4] ;  /* 0x0000040c060a7981 */ /* 0x000ee2000c1e1900 */
[----:B0-----:R-:W-:Y:S02]  /*0460*/  HFMA2 R19, -RZ, RZ, 0, 2.384185791015625e-07 ;  /* 0x00000004ff137431 */ /* 0x001fe400000001ff */
[----:B---3--:R-:W-:-:S03]  /*0470*/  IMAD R15, R10, R13, RZ ;  /* 0x0000000d0a0f7224 */ /* 0x008fc600078e02ff */
[----:B-1----:R-:W-:Y:S02]  /*0480*/  IMAD.WIDE R10, R4, R19, UR10 ;  /* 0x0000000a040a7e25 */ /* 0x002fe4000f8e0213 */
[----:B------:R2:W-:Y:S04]  /*0490*/  STG.E desc[UR12][R2.64], R15 ;  /* 0x0000000f02007986 */ /* 0x0005e8000c10190c */
[----:B------:R-:W3:Y:S04]  /*04a0*/  LDG.E R11, desc[UR12][R10.64] ;  /* 0x0000000c0a0b7981 */ /* 0x000ee8000c1e1900 */
[----:B------:R-:W3:Y:S01]  /*04b0*/  LDG.E R14, desc[UR12][R6.64+0x8] ;  /* 0x0000080c060e7981 */ /* 0x000ee2000c1e1900 */
[----:B------:R-:W-:-:S05]  /*04c0*/  MOV R19, UR14 ;  /* 0x0000000e00137c02 */ /* 0x000fca0008000f00 */
[----:B------:R-:W-:-:S04]  /*04d0*/  IMAD.WIDE.U32 R8, R19, 0x1c, R8 ;  /* 0x0000001c13087825 */ /* 0x000fc800078e0008 */
[----:B---3--:R-:W-:-:S05]  /*04e0*/  IMAD R17, R14, R11, RZ ;  /* 0x0000000b0e117224 */ /* 0x008fca00078e02ff */
[----:B------:R2:W-:Y:S04]  /*04f0*/  STG.E desc[UR12][R2.64], R17 ;  /* 0x0000001102007986 */ /* 0x0005e8000c10190c */
[----:B------:R-:W3:Y:S04]  /*0500*/  LDG.E R9, desc[UR12][R8.64] ;  /* 0x0000000c08097981 */ /* 0x000ee8000c1e1900 */
[----:B------:R-:W3:Y:S01]  /*0510*/  LDG.E R12, desc[UR12][R6.64+0xc] ;  /* 0x00000c0c060c7981 */ /* 0x000ee2000c1e1900 */
[----:B------:R-:W-:Y:S01]  /*0520*/  UIADD3 UR4, UPT, UPT, UR4, 0x8, URZ ;  /* 0x0000000804047890 */ /* 0x000fe2000fffe0ff */
[----:B------:R-:W-:-:S02]  /*0530*/  MOV R11, UR14 ;  /* 0x0000000e000b7c02 */ /* 0x000fc40008000f00 */
[----:B------:R-:W-:Y:S01]  /*0540*/  IADD3 R10, P0, PT, R6, 0x20, RZ ;  /* 0x00000020060a7810 */ /* 0x000fe20007f1e0ff */
[----:B------:R-:W-:Y:S01]  /*0550*/  UISETP.NE.AND UP0, UPT, UR4, URZ, UPT ;  /* 0x000000ff0400728c */ /* 0x000fe2000bf05270 */
[----:B------:R-:W-:Y:S02]  /*0560*/  LEA R4, R11, R4, 0x3 ;  /* 0x000000040b047211 */ /* 0x000fe400078e18ff */
[----:B------:R-:W-:Y:S01]  /*0570*/  IADD3.X R11, PT, PT, RZ, R7, RZ, P0, !PT ;  /* 0x00000007ff0b7210 */ /* 0x000fe200007fe4ff */
[----:B---3--:R-:W-:-:S05]  /*0580*/  IMAD R13, R12, R9, RZ ;  /* 0x000000090c0d7224 */ /* 0x008fca00078e02ff */
[----:B------:R2:W-:Y:S01]  /*0590*/  STG.E desc[UR12][R2.64], R13 ;  /* 0x0000000d02007986 */ /* 0x0005e2000c10190c */
[----:B------:R-:W-:Y:S05]  /*05a0*/  BRA.U UP0, `(.L_x_1) ;  /* 0xfffffffd00207547 */ /* 0x000fea000b83ffff */
[----:B------:R-:W-:-:S06]  /*05b0*/  ULOP3.LUT UR4, UR14, 0x7ffffff8, URZ, 0xc0, !UPT ;  /* 0x7ffffff80e047892 */ /* 0x000fcc000f8ec0ff */
[----:B------:R-:W-:-:S07]  /*05c0*/  MOV R4, UR4 ;  /* 0x0000000400047c02 */ /* 0x000fce0008000f00 */
.L_x_0:
[----:B------:R-:W-:-:S06]  /*05d0*/  ULOP3.LUT UR4, UR14, 0x7, URZ, 0xc0, !UPT ;  /* 0x000000070e047892 */ /* 0x000fcc000f8ec0ff */
[----:B------:R-:W-:-:S13]  /*05e0*/  ISETP.NE.AND P0, PT, RZ, UR4, PT ;  /* 0x00000004ff007c0c */ /* 0x000fda000bf05270 */
[----:B------:R-:W-:Y:S05]  /*05f0*/  @!P0 EXIT ;  /* 0x000000000000894d */ /* 0x000fea0003800000 */
[----:B------:R-:W-:Y:S02]  /*0600*/  UISETP.GE.U32.AND UP0, UPT, UR4, 0x4, UPT ;  /* 0x000000040400788c */ /* 0x000fe4000bf06070 */
[----:B------:R-:W-:-:S07]  /*0610*/  ULOP3.LUT UR4, UR14, 0x3, URZ, 0xc0, !UPT ;  /* 0x000000030e047892 */ /* 0x000fce000f8ec0ff */
[----:B------:R-:W-:Y:S05]  /*0620*/  BRA.U !UP0, `(.L_x_2) ;  /* 0x0000000108887547 */ /* 0x000fea000b800000 */
[----:B------:R-:W0:Y:S01]  /*0630*/  LDC.64 R8, c[0x0][0x380] ;  /* 0x0000e000ff087b82 */ /* 0x000e220000000a00 */
[----:B------:R-:W-:Y:S01]  /*0640*/  IADD3 R7, PT, PT, R5, R4, RZ ;  /* 0x0000000405077210 */ /* 0x000fe20007ffe0ff */
[----:B--2---:R-:W-:Y:S01]  /*0650*/  IMAD R13, R4, UR14, R0 ;  /* 0x0000000e040d7c24 */ /* 0x004fe2000f8e0200 */
[----:B------:R-:W1:Y:S05]  /*0660*/  LDCU.64 UR6, c[0x0][0x380] ;  /* 0x00007000ff0677ac */ /* 0x000e6a0008000a00 */
[----:B------:R-:W2:Y:S01]  /*0670*/  LDC.64 R10, c[0x0][0x388] ;  /* 0x0000e200ff0a7b82 */ /* 0x000ea20000000a00 */
[----:B0-----:R-:W-:-:S06]  /*0680*/  IMAD.WIDE.U32 R8, R7, 0x4, R8 ;  /* 0x0000000407087825 */ /* 0x001fcc00078e0008 */
[----:B------:R-:W3:Y:S01]  /*0690*/  LDG.E R8, desc[UR12][R8.64] ;  /* 0x0000000c08087981 */ /* 0x000ee2000c1e1900 */
[----:B--2---:R-:W-:-:S05]  /*06a0*/  IMAD.WIDE R10, R13, 0x4, R10 ;  /* 0x000000040d0a7825 */ /* 0x004fca00078e020a */
[----:B------:R-:W3:Y:S01]  /*06b0*/  LDG.E R13, desc[UR12][R10.64] ;  /* 0x0000000c0a0d7981 */ /* 0x000ee2000c1e1900 */
[----:B------:R-:W-:Y:S02]  /*06c0*/  IADD3 R7, P0, PT, R5, R4, RZ ;  /* 0x0000000405077210 */ /* 0x000fe40007f1e0ff */
[----:B------:R-:W-:Y:S02]  /*06d0*/  MOV R17, UR14 ;  /* 0x0000000e00117c02 */ /* 0x000fe40008000f00 */
[----:B------:R-:W-:Y:S02]  /*06e0*/  IADD3.X R12, PT, PT, RZ, RZ, RZ, P0, !PT ;  /* 0x000000ffff0c7210 */ /* 0x000fe400007fe4ff */
[----:B-1----:R-:W-:-:S04]  /*06f0*/  LEA R6, P0, R7, UR6, 0x2 ;  /* 0x0000000607067c11 */ /* 0x002fc8000f8010ff */
[----:B------:R-:W-:Y:S01]  /*0700*/  LEA.HI.X R7, R7, UR7, R12, 0x2, P0 ;  /* 0x0000000707077c11 */ /* 0x000fe200080f140c */
[----:B---3--:R-:W-:Y:S02]  /*0710*/  IMAD R15, R8, R13, RZ ;  /* 0x0000000d080f7224 */ /* 0x008fe400078e02ff */
[----:B------:R-:W-:-:S03]  /*0720*/  IMAD.WIDE.U32 R12, R17, 0x4, R10 ;  /* 0x00000004110c7825 */ /* 0x000fc600078e000a */
[----:B------:R0:W-:Y:S04]  /*0730*/  STG.E desc[UR12][R2.64], R15 ;  /* 0x0000000f02007986 */ /* 0x0001e8000c10190c */
[----:B------:R-:W2:Y:S04]  /*0740*/  LDG.E R9, desc[UR12][R12.64] ;  /* 0x0000000c0c097981 */ /* 0x000ea8000c1e1900 */
[----:B------:R-:W2:Y:S01]  /*0750*/  LDG.E R8, desc[UR12][R6.64+0x4] ;  /* 0x0000040c06087981 */ /* 0x000ea2000c1e1900 */
[----:B------:R-:W-:Y:S01]  /*0760*/  MOV R11, UR14 ;  /* 0x0000000e000b7c02 */ /* 0x000fe20008000f00 */
[----:B--2---:R-:W-:-:S04]  /*0770*/  IMAD R17, R8, R9, RZ ;  /* 0x0000000908117224 */ /* 0x004fc800078e02ff */
[----:B------:R-:W-:Y:S01]  /*0780*/  IMAD.WIDE.U32 R8, R11, 0x4, R12 ;  /* 0x000000040b087825 */ /* 0x000fe200078e000c */
        /* <DEDUP_REMOVED lines=9> */
[----:B------:R-:W-:Y:S01]  /*0820*/  IADD3 R4, PT, PT, R4, 0x4, RZ ;  /* 0x0000000404047810 */ /* 0x000fe20007ffe0ff */
[----:B--2---:R-:W-:-:S05]  /*0830*/  IMAD R13, R12, R11, RZ ;  /* 0x0000000b0c0d7224 */ /* 0x004fca00078e02ff */
[----:B------:R0:W-:Y:S02]  /*0840*/  STG.E desc[UR12][R2.64], R13 ;  /* 0x0000000d02007986 */ /* 0x0001e4000c10190c */
.L_x_2:
[----:B------:R-:W-:-:S13]  /*0850*/  ISETP.NE.AND P0, PT, RZ, UR4, PT ;  /* 0x00000004ff007c0c */ /* 0x000fda000bf05270 */
[----:B------:R-:W-:Y:S05]  /*0860*/  @!P0 EXIT ;  /* 0x000000000000894d */ /* 0x000fea0003800000 */
[----:B------:R-:W-:-:S09]  /*0870*/  UISETP.NE.AND UP0, UPT, UR4, 0x1, UPT ;  /* 0x000000010400788c */ /* 0x000fd2000bf05270 */
[----:B------:R-:W-:Y:S05]  /*0880*/  BRA.U !UP0, `(.L_x_3) ;  /* 0x0000000108587547 */ /* 0x000fea000b800000 */
[----:B------:R-:W1:Y:S01]  /*0890*/  LDC.64 R6, c[0x0][0x380] ;  /* 0x0000e000ff067b82 */ /* 0x000e620000000a00 */
[----:B------:R-:W-:Y:S01]  /*08a0*/  IADD3 R11, PT, PT, R5, R4, RZ ;  /* 0x00000004050b7210 */ /* 0x000fe20007ffe0ff */
[----:B0-2---:R-:W-:Y:S01]  /*08b0*/  IMAD R13, R4, UR14, R0 ;  /* 0x0000000e040d7c24 */ /* 0x005fe2000f8e0200 */
[----:B------:R-:W0:Y:S05]  /*08c0*/  LDCU.64 UR4, c[0x0][0x380] ;  /* 0x00007000ff0477ac */ /* 0x000e2a0008000a00 */
[----:B------:R-:W2:Y:S01]  /*08d0*/  LDC.64 R8, c[0x0][0x388] ;  /* 0x0000e200ff087b82 */ /* 0x000ea20000000a00 */
[----:B-1----:R-:W-:-:S06]  /*08e0*/  IMAD.WIDE.U32 R6, R11, 0x4, R6 ;  /* 0x000000040b067825 */ /* 0x002fcc00078e0006 */
[----:B------:R-:W3:Y:S01]  /*08f0*/  LDG.E R6, desc[UR12][R6.64] ;  /* 0x0000000c06067981 */ /* 0x000ee2000c1e1900 */
[----:B--2---:R-:W-:-:S05]  /*0900*/  IMAD.WIDE R8, R13, 0x4, R8 ;  /* 0x000000040d087825 */ /* 0x004fca00078e0208 */
[----:B------:R-:W3:Y:S01]  /*0910*/  LDG.E R13, desc[UR12][R8.64] ;  /* 0x0000000c080d7981 */ /* 0x000ee2000c1e1900 */
[----:B------:R-:W-:Y:S02]  /*0920*/  IADD3 R11, P0, PT, R5, R4, RZ ;  /* 0x00000004050b7210 */ /* 0x000fe40007f1e0ff */
[----:B------:R-:W-:Y:S02]  /*0930*/  MOV R17, UR14 ;  /* 0x0000000e00117c02 */ /* 0x000fe40008000f00 */
[----:B------:R-:W-:Y:S02]  /*0940*/  IADD3.X R12, PT, PT, RZ, RZ, RZ, P0, !PT ;  /* 0x000000ffff0c7210 */ /* 0x000fe400007fe4ff */
[----:B0-----:R-:W-:-:S04]  /*0950*/  LEA R10, P0, R11, UR4, 0x2 ;  /* 0x000000040b0a7c11 */ /* 0x001fc8000f8010ff */
[----:B------:R-:W-:Y:S01]  /*0960*/  LEA.HI.X R11, R11, UR5, R12, 0x2, P0 ;  /* 0x000000050b0b7c11 */ /* 0x000fe200080f140c */
[----:B---3--:R-:W-:Y:S02]  /*0970*/  IMAD R15, R6, R13, RZ ;  /* 0x0000000d060f7224 */ /* 0x008fe400078e02ff */
[----:B------:R-:W-:-:S03]  /*0980*/  IMAD.WIDE.U32 R12, R17, 0x4, R8 ;  /* 0x00000004110c7825 */ /* 0x000fc600078e0008 */
[----:B------:R1:W-:Y:S04]  /*0990*/  STG.E desc[UR12][R2.64], R15 ;  /* 0x0000000f02007986 */ /* 0x0003e8000c10190c */
[----:B------:R-:W2:Y:S04]  /*09a0*/  LDG.E R13, desc[UR12][R12.64] ;  /* 0x0000000c0c0d7981 */ /* 0x000ea8000c1e1900 */
[----:B------:R-:W2:Y:S01]  /*09b0*/  LDG.E R10, desc[UR12][R10.64+0x4] ;  /* 0x0000040c0a0a7981 */ /* 0x000ea2000c1e1900 */
[----:B------:R-:W-:Y:S01]  /*09c0*/  IADD3 R4, PT, PT, R4, 0x2, RZ ;  /* 0x0000000204047810 */ /* 0x000fe20007ffe0ff */
[----:B--2---:R-:W-:-:S05]  /*09d0*/  IMAD R7, R10, R13, RZ ;  /* 0x0000000d0a077224 */ /* 0x004fca00078e02ff */
[----:B------:R1:W-:Y:S02]  /*09e0*/  STG.E desc[UR12][R2.64], R7 ;  /* 0x0000000702007986 */ /* 0x0003e4000c10190c */
.L_x_3:
[----:B------:R-:W-:-:S04]  /*09f0*/  ULOP3.LUT UR4, UR14, 0x1, URZ, 0xc0, !UPT ;  /* 0x000000010e047892 */ /* 0x000fc8000f8ec0ff */
[----:B------:R-:W-:-:S06]  /*0a00*/  UISETP.NE.U32.AND UP0, UPT, UR4, 0x1, UPT ;  /* 0x000000010400788c */ /* 0x000fcc000bf05070 */
[----:B------:R-:W-:-:S13]  /*0a10*/  PLOP3.LUT P0, PT, PT, PT, UP0, 0x80, 0x8 ;  /* 0x000000000008781c */ /* 0x000fda0003f0f008 */
[----:B------:R-:W-:Y:S05]  /*0a20*/  @P0 EXIT ;  /* 0x000000000000094d */ /* 0x000fea0003800000 */
[----:B-1----:R-:W1:Y:S01]  /*0a30*/  LDC.64 R6, c[0x0][0x380] ;  /* 0x0000e000ff067b82 */ /* 0x002e620000000a00 */
[----:B------:R-:W-:Y:S01]  /*0a40*/  IADD3 R5, PT, PT, R5, R4, RZ ;  /* 0x0000000405057210 */ /* 0x000fe20007ffe0ff */
[----:B------:R-:W-:-:S06]  /*0a50*/  IMAD R11, R4, UR14, R0 ;  /* 0x0000000e040b7c24 */ /* 0x000fcc000f8e0200 */
[----:B------:R-:W3:Y:S01]  /*0a60*/  LDC.64 R8, c[0x0][0x388] ;  /* 0x0000e200ff087b82 */ /* 0x000ee20000000a00 */
[----:B-1----:R-:W-:-:S06]  /*0a70*/  IMAD.WIDE.U32 R4, R5, 0x4, R6 ;  /* 0x0000000405047825 */ /* 0x002fcc00078e0006 */
[----:B------:R-:W4:Y:S01]  /*0a80*/  LDG.E R4, desc[UR12][R4.64] ;  /* 0x0000000c04047981 */ /* 0x000f22000c1e1900 */
[----:B---3--:R-:W-:-:S06]  /*0a90*/  IMAD.WIDE R6, R11, 0x4, R8 ;  /* 0x000000040b067825 */ /* 0x008fcc00078e0208 */
[----:B------:R-:W4:Y:S02]  /*0aa0*/  LDG.E R7, desc[UR12][R6.64] ;  /* 0x0000000c06077981 */ /* 0x000f24000c1e1900 */
[----:B----4-:R-:W-:-:S05]  /*0ab0*/  IMAD R9, R4, R7, RZ ;  /* 0x0000000704097224 */ /* 0x010fca00078e02ff */
[----:B------:R-:W-:Y:S01]  /*0ac0*/  STG.E desc[UR12][R2.64], R9 ;  /* 0x0000000902007986 */ /* 0x000fe2000c10190c */
[----:B------:R-:W-:Y:S05]  /*0ad0*/  EXIT ;  /* 0x000000000000794d */ /* 0x000fea0003800000 */
.L_x_4:
[----:B------:R-:W-:-:S00]  /*0ae0*/  BRA `(.L_x_4) ;  /* 0xfffffffc00fc7947 */ /* 0x000fc0000383ffff */
[----:B------:R-:W-:-:S00]  /*0af0*/  NOP ;  /* 0x0000000000007918 */ /* 0x000fc00000000000 */
        /* <DEDUP_REMOVED lines=8> */
.L_x_5:


//--------------------- .nv.shared.reserved.0     --------------------------
	.section	.nv.shared.reserved.0,"aw",@nobits
	.weak		__nv_reservedSMEM_offset_0_alias
	.size		__nv_reservedSMEM_offset_0_alias, 0, 64
	.other		__nv_reservedSMEM_offset_0_alias,@"STO_CUDA_RESERVED_SHARED STV_DEFAULT"
__nv_reservedSMEM_offset_0_alias:
	.zero		0
	.zero		64


//--------------------- .nv.constant0._Z9matrixMulPiS_S_i --------------------------
	.section	.nv.constant0._Z9matrixMulPiS_S_i,"a",@progbits
	.sectionflags	@""
	.align	4
.nv.constant0._Z9matrixMulPiS_S_i:
	.zero		924


//--------------------- SYMBOLS --------------------------

	.type		.nv.reservedSmem.offset0,@object
	.size		.nv.reservedSmem.offset0,0x4
